//
// Generated by NVIDIA NVVM Compiler
//
// Compiler Build ID: CL-36424714
// Cuda compilation tools, release 13.0, V13.0.88
// Based on NVVM 20.0.0
//

.version 9.0
.target sm_100
.address_size 64

	// .globl	_Z11reduceBlockPfS_i
// _ZZ11reduceBlockPfS_iE6shared has been demoted

.visible .entry _Z11reduceBlockPfS_i(
	.param .u64 .ptr .align 1 _Z11reduceBlockPfS_i_param_0,
	.param .u64 .ptr .align 1 _Z11reduceBlockPfS_i_param_1,
	.param .u32 _Z11reduceBlockPfS_i_param_2
)
{
	.reg .pred 	%p<21>;
	.reg .b32 	%r<59>;
	.reg .b32 	%f<49>;
	.reg .b64 	%rd<15>;
	// demoted variable
	.shared .align 4 .b8 _ZZ11reduceBlockPfS_iE6shared[128];
	ld.param.u64 	%rd3, [_Z11reduceBlockPfS_i_param_0];
	ld.param.u64 	%rd2, [_Z11reduceBlockPfS_i_param_1];
	ld.param.u32 	%r15, [_Z11reduceBlockPfS_i_param_2];
	cvta.to.global.u64 	%rd1, %rd3;
	mov.u32 	%r1, %tid.x;
	mov.u32 	%r2, %ctaid.x;
	mov.u32 	%r3, %ntid.x;
	mad.lo.s32 	%r57, %r2, %r3, %r1;
	mov.u32 	%r16, %nctaid.x;
	mul.lo.s32 	%r5, %r3, %r16;
	setp.ge.s32 	%p1, %r57, %r15;
	mov.f32 	%f47, 0f00000000;
	@%p1 bra 	$L__BB0_7;
	add.s32 	%r17, %r57, %r5;
	max.s32 	%r18, %r15, %r17;
	setp.lt.s32 	%p2, %r17, %r15;
	selp.u32 	%r19, 1, 0, %p2;
	add.s32 	%r20, %r17, %r19;
	sub.s32 	%r21, %r18, %r20;
	div.u32 	%r22, %r21, %r5;
	add.s32 	%r6, %r22, %r19;
	and.b32  	%r23, %r6, 3;
	setp.eq.s32 	%p3, %r23, 3;
	mov.f32 	%f47, 0f00000000;
	@%p3 bra 	$L__BB0_4;
	add.s32 	%r24, %r6, 1;
	and.b32  	%r25, %r24, 3;
	neg.s32 	%r55, %r25;
	mov.f32 	%f47, 0f00000000;
$L__BB0_3:
	.pragma "nounroll";
	mul.wide.s32 	%rd4, %r57, 4;
	add.s64 	%rd5, %rd1, %rd4;
	ld.global.f32 	%f16, [%rd5];
	add.f32 	%f47, %f47, %f16;
	add.s32 	%r57, %r57, %r5;
	add.s32 	%r55, %r55, 1;
	setp.ne.s32 	%p4, %r55, 0;
	@%p4 bra 	$L__BB0_3;
$L__BB0_4:
	setp.lt.u32 	%p5, %r6, 3;
	@%p5 bra 	$L__BB0_7;
	mul.wide.s32 	%rd8, %r5, 4;
	shl.b32 	%r26, %r5, 2;
$L__BB0_6:
	mul.wide.s32 	%rd6, %r57, 4;
	add.s64 	%rd7, %rd1, %rd6;
	ld.global.f32 	%f17, [%rd7];
	add.f32 	%f18, %f47, %f17;
	add.s64 	%rd9, %rd7, %rd8;
	ld.global.f32 	%f19, [%rd9];
	add.f32 	%f20, %f18, %f19;
	add.s64 	%rd10, %rd9, %rd8;
	ld.global.f32 	%f21, [%rd10];
	add.f32 	%f22, %f20, %f21;
	add.s64 	%rd11, %rd10, %rd8;
	ld.global.f32 	%f23, [%rd11];
	add.f32 	%f47, %f22, %f23;
	add.s32 	%r57, %r26, %r57;
	setp.lt.s32 	%p6, %r57, %r15;
	@%p6 bra 	$L__BB0_6;
$L__BB0_7:
	and.b32  	%r27, %r1, 31;
	mov.b32 	%r28, %f47;
	shfl.sync.down.b32	%r29|%p7, %r28, 16, 31, -1;
	mov.b32 	%f24, %r29;
	add.f32 	%f25, %f47, %f24;
	mov.b32 	%r30, %f25;
	shfl.sync.down.b32	%r31|%p8, %r30, 8, 31, -1;
	mov.b32 	%f26, %r31;
	add.f32 	%f27, %f25, %f26;
	mov.b32 	%r32, %f27;
	shfl.sync.down.b32	%r33|%p9, %r32, 4, 31, -1;
	mov.b32 	%f28, %r33;
	add.f32 	%f29, %f27, %f28;
	mov.b32 	%r34, %f29;
	shfl.sync.down.b32	%r35|%p10, %r34, 2, 31, -1;
	mov.b32 	%f30, %r35;
	add.f32 	%f31, %f29, %f30;
	mov.b32 	%r36, %f31;
	shfl.sync.down.b32	%r37|%p11, %r36, 1, 31, -1;
	mov.b32 	%f32, %r37;
	add.f32 	%f8, %f31, %f32;
	setp.ne.s32 	%p12, %r27, 0;
	@%p12 bra 	$L__BB0_9;
	shr.u32 	%r38, %r1, 3;
	mov.u32 	%r39, _ZZ11reduceBlockPfS_iE6shared;
	add.s32 	%r40, %r39, %r38;
	st.shared.f32 	[%r40], %f8;
$L__BB0_9:
	bar.sync 	0;
	setp.gt.u32 	%p13, %r1, 31;
	@%p13 bra 	$L__BB0_14;
	shr.u32 	%r41, %r3, 5;
	setp.ge.u32 	%p14, %r1, %r41;
	mov.f32 	%f48, 0f00000000;
	@%p14 bra 	$L__BB0_12;
	shl.b32 	%r42, %r1, 2;
	mov.u32 	%r43, _ZZ11reduceBlockPfS_iE6shared;
	add.s32 	%r44, %r43, %r42;
	ld.shared.f32 	%f48, [%r44];
$L__BB0_12:
	mov.b32 	%r45, %f48;
	shfl.sync.down.b32	%r46|%p15, %r45, 16, 31, -1;
	mov.b32 	%f34, %r46;
	add.f32 	%f35, %f48, %f34;
	mov.b32 	%r47, %f35;
	shfl.sync.down.b32	%r48|%p16, %r47, 8, 31, -1;
	mov.b32 	%f36, %r48;
	add.f32 	%f37, %f35, %f36;
	mov.b32 	%r49, %f37;
	shfl.sync.down.b32	%r50|%p17, %r49, 4, 31, -1;
	mov.b32 	%f38, %r50;
	add.f32 	%f39, %f37, %f38;
	mov.b32 	%r51, %f39;
	shfl.sync.down.b32	%r52|%p18, %r51, 2, 31, -1;
	mov.b32 	%f40, %r52;
	add.f32 	%f41, %f39, %f40;
	mov.b32 	%r53, %f41;
	shfl.sync.down.b32	%r54|%p19, %r53, 1, 31, -1;
	mov.b32 	%f42, %r54;
	add.f32 	%f11, %f41, %f42;
	setp.ne.s32 	%p20, %r1, 0;
	@%p20 bra 	$L__BB0_14;
	cvta.to.global.u64 	%rd12, %rd2;
	mul.wide.u32 	%rd13, %r2, 4;
	add.s64 	%rd14, %rd12, %rd13;
	st.global.f32 	[%rd14], %f11;
$L__BB0_14:
	ret;

}


// ===== COMPILED SASS (sm_100) =====

	.target	sm_100

	.elftype	@"ET_EXEC"


//--------------------- .note.nv.tkinfo           --------------------------
	.section	.note.nv.tkinfo,"",@"SHT_NOTE"
	.sectionflags	@"SHF_NOTE_NV_TKINFO"
	.tkinfo
        /*0018*/ 	.word	0x00000002
        /*0030*/ 	.string	""
        /*0030*/ 	.string	"ptxas"
        /*0030*/ 	.string	"Cuda compilation tools, release 13.0, V13.0.88"
        /*0030*/ 	.string	"Build cuda_13.0.r13.0/compiler.36424714_0"
        /*0030*/ 	.string	"-arch sm_100 -m 64 "



//--------------------- .note.nv.cuinfo           --------------------------
	.section	.note.nv.cuinfo,"",@"SHT_NOTE"
	.sectionflags	@"SHF_NOTE_NV_CUINFO"
        /*0018*/ 	.short	0x0002
        /*001a*/ 	.short	0x0064
        /*001c*/ 	.short	0x0082
	.zero		2


//--------------------- .nv.info                  --------------------------
	.section	.nv.info,"",@"SHT_CUDA_INFO"
	.align	4


	//----- nvinfo : EIATTR_REGCOUNT
	.align		4
        /*0000*/ 	.byte	0x04, 0x2f
        /*0002*/ 	.short	(.L_1 - .L_0)
	.align		4
.L_0:
        /*0004*/ 	.word	index@(_Z11reduceBlockPfS_i)
        /*0008*/ 	.word	0x00000010


	//----- nvinfo : EIATTR_FRAME_SIZE
	.align		4
.L_1:
        /*000c*/ 	.byte	0x04, 0x11
        /*000e*/ 	.short	(.L_3 - .L_2)
	.align		4
.L_2:
        /*0010*/ 	.word	index@(_Z11reduceBlockPfS_i)
        /*0014*/ 	.word	0x00000000


	//----- nvinfo : EIATTR_MIN_STACK_SIZE
	.align		4
.L_3:
        /*0018*/ 	.byte	0x04, 0x12
        /*001a*/ 	.short	(.L_5 - .L_4)
	.align		4
.L_4:
        /*001c*/ 	.word	index@(_Z11reduceBlockPfS_i)
        /*0020*/ 	.word	0x00000000
.L_5:


//--------------------- .nv.compat                --------------------------
	.section	.nv.compat,"",@"SHT_CUDA_COMPAT_INFO"
	.align	4
        /*0000*/ 	.byte	0x02, 0x09, 0x00, 0x00, 0x02, 0x02, 0x01, 0x00, 0x02, 0x05, 0x05, 0x00, 0x03, 0x07, 0x01, 0x01
        /*0010*/ 	.byte	0x02, 0x03, 0x00, 0x00, 0x02, 0x06, 0x01, 0x00, 0x04, 0x0b, 0x08, 0x00, 0x09, 0x00, 0x00, 0x00
        /*0020*/ 	.byte	0x00, 0x00, 0x00, 0x00


//--------------------- .nv.info._Z11reduceBlockPfS_i --------------------------
	.section	.nv.info._Z11reduceBlockPfS_i,"",@"SHT_CUDA_INFO"
	.sectionflags	@""
	.align	4


	//----- nvinfo : EIATTR_CUDA_API_VERSION
	.align		4
        /*0000*/ 	.byte	0x04, 0x37
        /*0002*/ 	.short	(.L_7 - .L_6)
.L_6:
        /*0004*/ 	.word	0x00000082


	//----- nvinfo : EIATTR_KPARAM_INFO
	.align		4
.L_7:
        /*0008*/ 	.byte	0x04, 0x17
        /*000a*/ 	.short	(.L_9 - .L_8)
.L_8:
        /*000c*/ 	.word	0x00000000
        /*0010*/ 	.short	0x0002
        /*0012*/ 	.short	0x0010
        /*0014*/ 	.byte	0x00, 0xf0, 0x11, 0x00


	//----- nvinfo : EIATTR_KPARAM_INFO
	.align		4
.L_9:
        /*0018*/ 	.byte	0x04, 0x17
        /*001a*/ 	.short	(.L_11 - .L_10)
.L_10:
        /*001c*/ 	.word	0x00000000
        /*0020*/ 	.short	0x0001
        /*0022*/ 	.short	0x0008
        /*0024*/ 	.byte	0x00, 0xf5, 0x21, 0x00


	//----- nvinfo : EIATTR_KPARAM_INFO
	.align		4
.L_11:
        /*0028*/ 	.byte	0x04, 0x17
        /*002a*/ 	.short	(.L_13 - .L_12)
.L_12:
        /*002c*/ 	.word	0x00000000
        /*0030*/ 	.short	0x0000
        /*0032*/ 	.short	0x0000
        /*0034*/ 	.byte	0x00, 0xf5, 0x21, 0x00


	//----- nvinfo : EIATTR_SPARSE_MMA_MASK
	.align		4
.L_13:
        /*0038*/ 	.byte	0x03, 0x50
        /*003a*/ 	.short	0x0000


	//----- nvinfo : EIATTR_MAXREG_COUNT
	.align		4
        /*003c*/ 	.byte	0x03, 0x1b
        /*003e*/ 	.short	0x00ff


	//----- nvinfo : EIATTR_NUM_BARRIERS
	.align		4
        /*0040*/ 	.byte	0x02, 0x4c
        /*0042*/ 	.byte	0x01
	.zero		1


	//----- nvinfo : EIATTR_MERCURY_ISA_VERSION
	.align		4
        /*0044*/ 	.byte	0x03, 0x5f
        /*0046*/ 	.short	0x0101


	//----- nvinfo : EIATTR_COOP_GROUP_MASK_REGIDS
	.align		4
        /*0048*/ 	.byte	0x04, 0x29
        /*004a*/ 	.short	(.L_15 - .L_14)


	//   ....[0]....
.L_14:
        /*004c*/ 	.word	0xffffffff


	//   ....[1]....
        /*0050*/ 	.word	0xffffffff


	//   ....[2]....
        /*0054*/ 	.word	0xffffffff


	//   ....[3]....
        /*0058*/ 	.word	0xffffffff


	//   ....[4]....
        /*005c*/ 	.word	0xffffffff


	//   ....[5]....
        /*0060*/ 	.word	0xffffffff


	//   ....[6]....
        /*0064*/ 	.word	0xffffffff


	//   ....[7]....
        /*0068*/ 	.word	0xffffffff


	//   ....[8]....
        /*006c*/ 	.word	0xffffffff


	//   ....[9]....
        /*0070*/ 	.word	0xffffffff


	//----- nvinfo : EIATTR_COOP_GROUP_INSTR_OFFSETS
	.align		4
.L_15:
        /*0074*/ 	.byte	0x04, 0x28
        /*0076*/ 	.short	(.L_17 - .L_16)


	//   ....[0]....
.L_16:
        /*0078*/ 	.word	0x000004a0


	//   ....[1]....
        /*007c*/ 	.word	0x00000500


	//   ....[2]....
        /*0080*/ 	.word	0x00000540


	//   ....[3]....
        /*0084*/ 	.word	0x00000560


	//   ....[4]....
        /*0088*/ 	.word	0x00000580


	//   ....[5]....
        /*008c*/ 	.word	0x00000660


	//   ....[6]....
        /*0090*/ 	.word	0x00000680


	//   ....[7]....
        /*0094*/ 	.word	0x000006a0


	//   ....[8]....
        /*0098*/ 	.word	0x000006c0


	//   ....[9]....
        /*009c*/ 	.word	0x000006e0


	//----- nvinfo : EIATTR_VRC_CTA_INIT_COUNT
	.align		4
.L_17:
        /*00a0*/ 	.byte	0x02, 0x4a
	.zero		1
	.zero		1


	//----- nvinfo : EIATTR_EXIT_INSTR_OFFSETS
	.align		4
        /*00a4*/ 	.byte	0x04, 0x1c
        /*00a6*/ 	.short	(.L_19 - .L_18)


	//   ....[0]....
.L_18:
        /*00a8*/ 	.word	0x000005c0


	//   ....[1]....
        /*00ac*/ 	.word	0x000006f0


	//   ....[2]....
        /*00b0*/ 	.word	0x00000740


	//----- nvinfo : EIATTR_CRS_STACK_SIZE
	.align		4
.L_19:
        /*00b4*/ 	.byte	0x04, 0x1e
        /*00b6*/ 	.short	(.L_21 - .L_20)
.L_20:
        /*00b8*/ 	.word	0x00000000


	//----- nvinfo : EIATTR_CBANK_PARAM_SIZE
	.align		4
.L_21:
        /*00bc*/ 	.byte	0x03, 0x19
        /*00be*/ 	.short	0x0014


	//----- nvinfo : EIATTR_PARAM_CBANK
	.align		4
        /*00c0*/ 	.byte	0x04, 0x0a
        /*00c2*/ 	.short	(.L_23 - .L_22)
	.align		4
.L_22:
        /*00c4*/ 	.word	index@(.nv.constant0._Z11reduceBlockPfS_i)
        /*00c8*/ 	.short	0x0380
        /*00ca*/ 	.short	0x0014


	//----- nvinfo : EIATTR_SW_WAR
	.align		4
.L_23:
        /*00cc*/ 	.byte	0x04, 0x36
        /*00ce*/ 	.short	(.L_25 - .L_24)
.L_24:
        /*00d0*/ 	.word	0x00000008
.L_25:


//--------------------- .nv.callgraph             --------------------------
	.section	.nv.callgraph,"",@"SHT_CUDA_CALLGRAPH"
	.align	4
	.sectionentsize	8
	.align		4
        /*0000*/ 	.word	0x00000000
	.align		4
        /*0004*/ 	.word	0xffffffff
	.align		4
        /*0008*/ 	.word	0x00000000
	.align		4
        /*000c*/ 	.word	0xfffffffe
	.align		4
        /*0010*/ 	.word	0x00000000
	.align		4
        /*0014*/ 	.word	0xfffffffd
	.align		4
        /*0018*/ 	.word	0x00000000
	.align		4
        /*001c*/ 	.word	0xfffffffc


//--------------------- .text._Z11reduceBlockPfS_i --------------------------
	.section	.text._Z11reduceBlockPfS_i,"ax",@progbits
	.align	128
        .global         _Z11reduceBlockPfS_i
        .type           _Z11reduceBlockPfS_i,@function
        .size           _Z11reduceBlockPfS_i,(.L_x_7 - _Z11reduceBlockPfS_i)
        .other          _Z11reduceBlockPfS_i,@"STO_CUDA_ENTRY STV_DEFAULT"
_Z11reduceBlockPfS_i:
.text._Z11reduceBlockPfS_i:
[----:B------:R-:W-:Y:S01]  /*0000*/  LDC R1, c[0x0][0x37c] ;  /* 0x0000df00ff017b82 */ /* 0x000fe20000000800 */
[----:B------:R-:W0:Y:S01]  /*0010*/  S2R R3, SR_TID.X ;  /* 0x0000000000037919 */ /* 0x000e220000002100 */
[----:B------:R-:W0:Y:S06]  /*0020*/  LDCU UR5, c[0x0][0x360] ;  /* 0x00006c00ff0577ac */ /* 0x000e2c0008000800 */
[----:B------:R-:W1:Y:S01]  /*0030*/  LDC R2, c[0x0][0x370] ;  /* 0x0000dc00ff027b82 */ /* 0x000e620000000800 */
[----:B------:R-:W-:Y:S01]  /*0040*/  BSSY.RECONVERGENT B0, `(.L_x_0) ;  /* 0x0000045000007945 */ /* 0x000fe20003800200 */
[----:B------:R-:W0:Y:S01]  /*0050*/  S2R R0, SR_CTAID.X ;  /* 0x0000000000007919 */ /* 0x000e220000002500 */
[----:B------:R-:W2:Y:S01]  /*0060*/  LDCU UR4, c[0x0][0x390] ;  /* 0x00007200ff0477ac */ /* 0x000ea20008000800 */
[----:B------:R-:W-:Y:S01]  /*0070*/  HFMA2 R4, -RZ, RZ, 0, 0 ;  /* 0x00000000ff047431 */ /* 0x000fe200000001ff */
[----:B------:R-:W3:Y:S01]  /*0080*/  LDCU.64 UR6, c[0x0][0x358] ;  /* 0x00006b00ff0677ac */ /* 0x000ee20008000a00 */
[----:B0-----:R-:W-:-:S05]  /*0090*/  IMAD R5, R0, UR5, R3 ;  /* 0x0000000500057c24 */ /* 0x001fca000f8e0203 */
[----:B--2---:R-:W-:-:S13]  /*00a0*/  ISETP.GE.AND P0, PT, R5, UR4, PT ;  /* 0x0000000405007c0c */ /* 0x004fda000bf06270 */
[----:B-1-3--:R-:W-:Y:S05]  /*00b0*/  @P0 BRA `(.L_x_1) ;  /* 0x0000000000f40947 */ /* 0x00afea0003800000 */
[----:B------:R-:W-:Y:S01]  /*00c0*/  IMAD R2, R2, UR5, RZ ;  /* 0x0000000502027c24 */ /* 0x000fe2000f8e02ff */
[----:B------:R-:W-:Y:S03]  /*00d0*/  BSSY.RECONVERGENT B1, `(.L_x_2) ;  /* 0x000002a000017945 */ /* 0x000fe60003800200 */
[----:B------:R-:W0:Y:S01]  /*00e0*/  I2F.U32.RP R10, R2 ;  /* 0x00000002000a7306 */ /* 0x000e220000209000 */
[C---:B------:R-:W-:Y:S01]  /*00f0*/  IMAD.IADD R4, R2.reuse, 0x1, R5 ;  /* 0x0000000102047824 */ /* 0x040fe200078e0205 */
[----:B------:R-:W-:Y:S02]  /*0100*/  IADD3 R11, PT, PT, RZ, -R2, RZ ;  /* 0x80000002ff0b7210 */ /* 0x000fe40007ffe0ff */
[----:B------:R-:W-:Y:S02]  /*0110*/  ISETP.NE.U32.AND P2, PT, R2, RZ, PT ;  /* 0x000000ff0200720c */ /* 0x000fe40003f45070 */
[----:B------:R-:W-:-:S02]  /*0120*/  ISETP.GE.AND P0, PT, R4, UR4, PT ;  /* 0x0000000404007c0c */ /* 0x000fc4000bf06270 */
[----:B------:R-:W-:Y:S02]  /*0130*/  VIMNMX R9, PT, PT, R4, UR4, !PT ;  /* 0x0000000404097c48 */ /* 0x000fe4000ffe0100 */
[----:B------:R-:W-:-:S04]  /*0140*/  SEL R8, RZ, 0x1, P0 ;  /* 0x00000001ff087807 */ /* 0x000fc80000000000 */
[----:B------:R-:W-:Y:S01]  /*0150*/  IADD3 R9, PT, PT, R9, -R4, -R8 ;  /* 0x8000000409097210 */ /* 0x000fe20007ffe808 */
[----:B0-----:R-:W0:Y:S02]  /*0160*/  MUFU.RCP R10, R10 ;  /* 0x0000000a000a7308 */ /* 0x001e240000001000 */
[----:B0-----:R-:W-:-:S06]  /*0170*/  VIADD R6, R10, 0xffffffe ;  /* 0x0ffffffe0a067836 */ /* 0x001fcc0000000000 */
[----:B------:R0:W1:Y:S02]  /*0180*/  F2I.FTZ.U32.TRUNC.NTZ R7, R6 ;  /* 0x0000000600077305 */ /* 0x000064000021f000 */
[----:B0-----:R-:W-:Y:S01]  /*0190*/  MOV R6, RZ ;  /* 0x000000ff00067202 */ /* 0x001fe20000000f00 */
[----:B-1----:R-:W-:-:S04]  /*01a0*/  IMAD R11, R11, R7, RZ ;  /* 0x000000070b0b7224 */ /* 0x002fc800078e02ff */
[----:B------:R-:W-:-:S06]  /*01b0*/  IMAD.HI.U32 R10, R7, R11, R6 ;  /* 0x0000000b070a7227 */ /* 0x000fcc00078e0006 */
[----:B------:R-:W-:-:S04]  /*01c0*/  IMAD.HI.U32 R7, R10, R9, RZ ;  /* 0x000000090a077227 */ /* 0x000fc800078e00ff */
[----:B------:R-:W-:-:S04]  /*01d0*/  IMAD.MOV R4, RZ, RZ, -R7 ;  /* 0x000000ffff047224 */ /* 0x000fc800078e0a07 */
[----:B------:R-:W-:-:S05]  /*01e0*/  IMAD R9, R2, R4, R9 ;  /* 0x0000000402097224 */ /* 0x000fca00078e0209 */
[----:B------:R-:W-:-:S13]  /*01f0*/  ISETP.GE.U32.AND P0, PT, R9, R2, PT ;  /* 0x000000020900720c */ /* 0x000fda0003f06070 */
[----:B------:R-:W-:Y:S01]  /*0200*/  @P0 IADD3 R9, PT, PT, -R2, R9, RZ ;  /* 0x0000000902090210 */ /* 0x000fe20007ffe1ff */
[----:B------:R-:W-:-:S03]  /*0210*/  @P0 VIADD R7, R7, 0x1 ;  /* 0x0000000107070836 */ /* 0x000fc60000000000 */
[----:B------:R-:W-:-:S13]  /*0220*/  ISETP.GE.U32.AND P1, PT, R9, R2, PT ;  /* 0x000000020900720c */ /* 0x000fda0003f26070 */
[----:B------:R-:W-:Y:S02]  /*0230*/  @P1 IADD3 R7, PT, PT, R7, 0x1, RZ ;  /* 0x0000000107071810 */ /* 0x000fe40007ffe0ff */
[----:B------:R-:W-:-:S05]  /*0240*/  @!P2 LOP3.LUT R7, RZ, R2, RZ, 0x33, !PT ;  /* 0x00000002ff07a212 */ /* 0x000fca00078e33ff */
[----:B------:R-:W-:-:S05]  /*0250*/  IMAD.IADD R7, R8, 0x1, R7 ;  /* 0x0000000108077824 */ /* 0x000fca00078e0207 */
[C---:B------:R-:W-:Y:S02]  /*0260*/  LOP3.LUT R4, R7.reuse, 0x3, RZ, 0xc0, !PT ;  /* 0x0000000307047812 */ /* 0x040fe400078ec0ff */
[----:B------:R-:W-:Y:S02]  /*0270*/  ISETP.GE.U32.AND P1, PT, R7, 0x3, PT ;  /* 0x000000030700780c */ /* 0x000fe40003f26070 */
[----:B------:R-:W-:Y:S02]  /*0280*/  ISETP.NE.AND P0, PT, R4, 0x3, PT ;  /* 0x000000030400780c */ /* 0x000fe40003f05270 */
[----:B------:R-:W-:-:S11]  /*0290*/  MOV R4, RZ ;  /* 0x000000ff00047202 */ /* 0x000fd60000000f00 */
[----:B------:R-:W-:Y:S05]  /*02a0*/  @!P0 BRA `(.L_x_3) ;  /* 0x0000000000308947 */ /* 0x000fea0003800000 */
[----:B------:R-:W0:Y:S01]  /*02b0*/  LDC.64 R8, c[0x0][0x380] ;  /* 0x0000e000ff087b82 */ /* 0x000e220000000a00 */
[----:B------:R-:W-:-:S05]  /*02c0*/  VIADD R4, R7, 0x1 ;  /* 0x0000000107047836 */ /* 0x000fca0000000000 */
[----:B------:R-:W-:Y:S02]  /*02d0*/  LOP3.LUT R6, R4, 0x3, RZ, 0xc0, !PT ;  /* 0x0000000304067812 */ /* 0x000fe400078ec0ff */
[----:B------:R-:W-:-:S03]  /*02e0*/  MOV R4, RZ ;  /* 0x000000ff00047202 */ /* 0x000fc60000000f00 */
[----:B------:R-:W-:-:S07]  /*02f0*/  IMAD.MOV R10, RZ, RZ, -R6 ;  /* 0x000000ffff0a7224 */ /* 0x000fce00078e0a06 */
.L_x_4:
[----:B0-----:R-:W-:-:S06]  /*0300*/  IMAD.WIDE R6, R5, 0x4, R8 ;  /* 0x0000000405067825 */ /* 0x001fcc00078e0208 */
[----:B------:R-:W2:Y:S01]  /*0310*/  LDG.E R7, desc[UR6][R6.64] ;  /* 0x0000000606077981 */ /* 0x000ea2000c1e1900 */
[----:B------:R-:W-:Y:S02]  /*0320*/  IADD3 R10, PT, PT, R10, 0x1, RZ ;  /* 0x000000010a0a7810 */ /* 0x000fe40007ffe0ff */
[----:B------:R-:W-:Y:S02]  /*0330*/  IADD3 R5, PT, PT, R2, R5, RZ ;  /* 0x0000000502057210 */ /* 0x000fe40007ffe0ff */
[----:B------:R-:W-:Y:S01]  /*0340*/  ISETP.NE.AND P0, PT, R10, RZ, PT ;  /* 0x000000ff0a00720c */ /* 0x000fe20003f05270 */
[----:B--2---:R-:W-:-:S12]  /*0350*/  FADD R4, R7, R4 ;  /* 0x0000000407047221 */ /* 0x004fd80000000000 */
[----:B------:R-:W-:Y:S05]  /*0360*/  @P0 BRA `(.L_x_4) ;  /* 0xfffffffc00e40947 */ /* 0x000fea000383ffff */
.L_x_3:
[----:B------:R-:W-:Y:S05]  /*0370*/  BSYNC.RECONVERGENT B1 ;  /* 0x0000000000017941 */ /* 0x000fea0003800200 */
.L_x_2:
[----:B------:R-:W-:Y:S05]  /*0380*/  @!P1 BRA `(.L_x_1) ;  /* 0x0000000000409947 */ /* 0x000fea0003800000 */
.L_x_5:
[----:B------:R-:W0:Y:S02]  /*0390*/  LDC.64 R6, c[0x0][0x380] ;  /* 0x0000e000ff067b82 */ /* 0x000e240000000a00 */
[----:B0-----:R-:W-:-:S04]  /*03a0*/  IMAD.WIDE R12, R5, 0x4, R6 ;  /* 0x00000004050c7825 */ /* 0x001fc800078e0206 */
[C---:B------:R-:W-:Y:S02]  /*03b0*/  IMAD.WIDE R6, R2.reuse, 0x4, R12 ;  /* 0x0000000402067825 */ /* 0x040fe400078e020c */
[----:B------:R-:W2:Y:S02]  /*03c0*/  LDG.E R13, desc[UR6][R12.64] ;  /* 0x000000060c0d7981 */ /* 0x000ea4000c1e1900 */
[C---:B------:R-:W-:Y:S02]  /*03d0*/  IMAD.WIDE R8, R2.reuse, 0x4, R6 ;  /* 0x0000000402087825 */ /* 0x040fe400078e0206 */
[----:B------:R-:W3:Y:S02]  /*03e0*/  LDG.E R7, desc[UR6][R6.64] ;  /* 0x0000000606077981 */ /* 0x000ee4000c1e1900 */
[C---:B------:R-:W-:Y:S02]  /*03f0*/  IMAD.WIDE R10, R2.reuse, 0x4, R8 ;  /* 0x00000004020a7825 */ /* 0x040fe400078e0208 */
[----:B------:R-:W4:Y:S04]  /*0400*/  LDG.E R9, desc[UR6][R8.64] ;  /* 0x0000000608097981 */ /* 0x000f28000c1e1900 */
[----:B------:R-:W5:Y:S01]  /*0410*/  LDG.E R11, desc[UR6][R10.64] ;  /* 0x000000060a0b7981 */ /* 0x000f62000c1e1900 */
[----:B------:R-:W-:-:S05]  /*0420*/  IMAD R5, R2, 0x4, R5 ;  /* 0x0000000402057824 */ /* 0x000fca00078e0205 */
[----:B------:R-:W-:Y:S01]  /*0430*/  ISETP.GE.AND P0, PT, R5, UR4, PT ;  /* 0x0000000405007c0c */ /* 0x000fe2000bf06270 */
[----:B--2---:R-:W-:-:S04]  /*0440*/  FADD R4, R13, R4 ;  /* 0x000000040d047221 */ /* 0x004fc80000000000 */
[----:B---3--:R-:W-:-:S04]  /*0450*/  FADD R4, R4, R7 ;  /* 0x0000000704047221 */ /* 0x008fc80000000000 */
[----:B----4-:R-:W-:-:S04]  /*0460*/  FADD R4, R4, R9 ;  /* 0x0000000904047221 */ /* 0x010fc80000000000 */
[----:B-----5:R-:W-:Y:S01]  /*0470*/  FADD R4, R4, R11 ;  /* 0x0000000b04047221 */ /* 0x020fe20000000000 */
[----:B------:R-:W-:Y:S06]  /*0480*/  @!P0 BRA `(.L_x_5) ;  /* 0xfffffffc00c08947 */ /* 0x000fec000383ffff */
.L_x_1:
[----:B------:R-:W-:Y:S05]  /*0490*/  BSYNC.RECONVERGENT B0 ;  /* 0x0000000000007941 */ /* 0x000fea0003800200 */
.L_x_0:
[----:B------:R-:W0:Y:S01]  /*04a0*/  SHFL.DOWN PT, R5, R4, 0x10, 0x1f ;  /* 0x0a001f0004057f89 */ /* 0x000e2200000e0000 */
[C---:B------:R-:W-:Y:S02]  /*04b0*/  LOP3.LUT P0, RZ, R3.reuse, 0x1f, RZ, 0xc0, !PT ;  /* 0x0000001f03ff7812 */ /* 0x040fe4000780c0ff */
[----:B------:R-:W-:-:S11]  /*04c0*/  ISETP.GT.U32.AND P1, PT, R3, 0x1f, PT ;  /* 0x0000001f0300780c */ /* 0x000fd60003f24070 */
[----:B------:R-:W1:Y:S01]  /*04d0*/  @!P0 S2R R11, SR_CgaCtaId ;  /* 0x00000000000b8919 */ /* 0x000e620000008800 */
[----:B0-----:R-:W-:Y:S01]  /*04e0*/  FADD R5, R5, R4 ;  /* 0x0000000405057221 */ /* 0x001fe20000000000 */
[----:B------:R-:W-:-:S04]  /*04f0*/  @!P0 MOV R4, 0x400 ;  /* 0x0000040000048802 */ /* 0x000fc80000000f00 */
[----:B------:R-:W0:Y:S01]  /*0500*/  SHFL.DOWN PT, R2, R5, 0x8, 0x1f ;  /* 0x09001f0005027f89 */ /* 0x000e2200000e0000 */
[----:B-1----:R-:W-:-:S04]  /*0510*/  @!P0 LEA R4, R11, R4, 0x18 ;  /* 0x000000040b048211 */ /* 0x002fc800078ec0ff */
[----:B------:R-:W-:Y:S01]  /*0520*/  @!P0 LEA.HI R4, R3, R4, RZ, 0x1d ;  /* 0x0000000403048211 */ /* 0x000fe200078fe8ff */
[----:B0-----:R-:W-:-:S05]  /*0530*/  FADD R2, R5, R2 ;  /* 0x0000000205027221 */ /* 0x001fca0000000000 */
[----:B------:R-:W0:Y:S02]  /*0540*/  SHFL.DOWN PT, R7, R2, 0x4, 0x1f ;  /* 0x08801f0002077f89 */ /* 0x000e2400000e0000 */
[----:B0-----:R-:W-:-:S05]  /*0550*/  FADD R7, R2, R7 ;  /* 0x0000000702077221 */ /* 0x001fca0000000000 */
[----:B------:R-:W0:Y:S02]  /*0560*/  SHFL.DOWN PT, R6, R7, 0x2, 0x1f ;  /* 0x08401f0007067f89 */ /* 0x000e2400000e0000 */
[----:B0-----:R-:W-:-:S05]  /*0570*/  FADD R6, R7, R6 ;  /* 0x0000000607067221 */ /* 0x001fca0000000000 */
[----:B------:R-:W0:Y:S02]  /*0580*/  SHFL.DOWN PT, R9, R6, 0x1, 0x1f ;  /* 0x08201f0006097f89 */ /* 0x000e2400000e0000 */
[----:B0-----:R-:W-:-:S05]  /*0590*/  FADD R9, R6, R9 ;  /* 0x0000000906097221 */ /* 0x001fca0000000000 */
[----:B------:R0:W-:Y:S01]  /*05a0*/  @!P0 STS [R4], R9 ;  /* 0x0000000904008388 */ /* 0x0001e20000000800 */
[----:B------:R-:W-:Y:S06]  /*05b0*/  BAR.SYNC.DEFER_BLOCKING 0x0 ;  /* 0x0000000000007b1d */ /* 0x000fec0000010000 */
[----:B------:R-:W-:Y:S05]  /*05c0*/  @P1 EXIT ;  /* 0x000000000000194d */ /* 0x000fea0003800000 */
[----:B------:R-:W-:-:S06]  /*05d0*/  USHF.R.U32.HI UR4, URZ, 0x5, UR5 ;  /* 0x00000005ff047899 */ /* 0x000fcc0008011605 */
[----:B------:R-:W-:-:S13]  /*05e0*/  ISETP.GE.U32.AND P0, PT, R3, UR4, PT ;  /* 0x0000000403007c0c */ /* 0x000fda000bf06070 */
[----:B------:R-:W0:Y:S01]  /*05f0*/  @!P0 S2R R5, SR_CgaCtaId ;  /* 0x0000000000058919 */ /* 0x000e220000008800 */
[----:B------:R-:W-:-:S04]  /*0600*/  @!P0 MOV R2, 0x400 ;  /* 0x0000040000028802 */ /* 0x000fc80000000f00 */
[----:B0-----:R-:W-:Y:S01]  /*0610*/  @!P0 LEA R4, R5, R2, 0x18 ;  /* 0x0000000205048211 */ /* 0x001fe200078ec0ff */
[----:B------:R-:W-:-:S03]  /*0620*/  HFMA2 R2, -RZ, RZ, 0, 0 ;  /* 0x00000000ff027431 */ /* 0x000fc600000001ff */
[----:B------:R-:W-:-:S05]  /*0630*/  @!P0 LEA R4, R3, R4, 0x2 ;  /* 0x0000000403048211 */ /* 0x000fca00078e10ff */
[----:B------:R-:W0:Y:S01]  /*0640*/  @!P0 LDS R2, [R4] ;  /* 0x0000000004028984 */ /* 0x000e220000000800 */
[----:B------:R-:W-:-:S03]  /*0650*/  ISETP.NE.AND P0, PT, R3, RZ, PT ;  /* 0x000000ff0300720c */ /* 0x000fc60003f05270 */
[----:B0-----:R-:W0:Y:S02]  /*0660*/  SHFL.DOWN PT, R5, R2, 0x10, 0x1f ;  /* 0x0a001f0002057f89 */ /* 0x001e2400000e0000 */
[----:B0-----:R-:W-:-:S05]  /*0670*/  FADD R5, R5, R2 ;  /* 0x0000000205057221 */ /* 0x001fca0000000000 */
[----:B------:R-:W0:Y:S02]  /*0680*/  SHFL.DOWN PT, R6, R5, 0x8, 0x1f ;  /* 0x09001f0005067f89 */ /* 0x000e2400000e0000 */
[----:B0-----:R-:W-:-:S05]  /*0690*/  FADD R6, R5, R6 ;  /* 0x0000000605067221 */ /* 0x001fca0000000000 */
[----:B------:R-:W0:Y:S02]  /*06a0*/  SHFL.DOWN PT, R7, R6, 0x4, 0x1f ;  /* 0x08801f0006077f89 */ /* 0x000e2400000e0000 */
[----:B0-----:R-:W-:-:S05]  /*06b0*/  FADD R7, R6, R7 ;  /* 0x0000000706077221 */ /* 0x001fca0000000000 */
[----:B------:R-:W0:Y:S02]  /*06c0*/  SHFL.DOWN PT, R8, R7, 0x2, 0x1f ;  /* 0x08401f0007087f89 */ /* 0x000e2400000e0000 */
[----:B0-----:R-:W-:-:S05]  /*06d0*/  FADD R8, R7, R8 ;  /* 0x0000000807087221 */ /* 0x001fca0000000000 */
[----:B------:R0:W1:Y:S01]  /*06e0*/  SHFL.DOWN PT, R9, R8, 0x1, 0x1f ;  /* 0x08201f0008097f89 */ /* 0x00006200000e0000 */
[----:B------:R-:W-:Y:S05]  /*06f0*/  @P0 EXIT ;  /* 0x000000000000094d */ /* 0x000fea0003800000 */
[----:B------:R-:W2:Y:S01]  /*0700*/  LDC.64 R2, c[0x0][0x388] ;  /* 0x0000e200ff027b82 */ /* 0x000ea20000000a00 */
[----:B-1----:R-:W-:Y:S01]  /*0710*/  FADD R9, R8, R9 ;  /* 0x0000000908097221 */ /* 0x002fe20000000000 */
[----:B--2---:R-:W-:-:S05]  /*0720*/  IMAD.WIDE.U32 R2, R0, 0x4, R2 ;  /* 0x0000000400027825 */ /* 0x004fca00078e0002 */
[----:B------:R-:W-:Y:S01]  /*0730*/  STG.E desc[UR6][R2.64], R9 ;  /* 0x0000000902007986 */ /* 0x000fe2000c101906 */
[----:B------:R-:W-:Y:S05]  /*0740*/  EXIT ;  /* 0x000000000000794d */ /* 0x000fea0003800000 */
.L_x_6:
[----:B------:R-:W-:-:S00]  /*0750*/  BRA `(.L_x_6) ;  /* 0xfffffffc00fc7947 */ /* 0x000fc0000383ffff */
[----:B------:R-:W-:-:S00]  /*0760*/  NOP ;  /* 0x0000000000007918 */ /* 0x000fc00000000000 */
        /* <DEDUP_REMOVED lines=9> */
.L_x_7:


//--------------------- .nv.shared._Z11reduceBlockPfS_i --------------------------
	.section	.nv.shared._Z11reduceBlockPfS_i,"aw",@nobits
	.sectionflags	@""
	.align	4
.nv.shared._Z11reduceBlockPfS_i:
	.zero		1152


//--------------------- .nv.shared.reserved.0     --------------------------
	.section	.nv.shared.reserved.0,"aw",@nobits
	.weak		__nv_reservedSMEM_offset_0_alias
	.size		__nv_reservedSMEM_offset_0_alias, 0, 64
	.other		__nv_reservedSMEM_offset_0_alias,@"STO_CUDA_RESERVED_SHARED STV_DEFAULT"
__nv_reservedSMEM_offset_0_alias:
	.zero		0
	.zero		64


//--------------------- .nv.constant0._Z11reduceBlockPfS_i --------------------------
	.section	.nv.constant0._Z11reduceBlockPfS_i,"a",@progbits
	.sectionflags	@""
	.align	4
.nv.constant0._Z11reduceBlockPfS_i:
	.zero		916


//--------------------- SYMBOLS --------------------------

	.type		.nv.reservedSmem.offset0,@object
	.size		.nv.reservedSmem.offset0,0x4
	.type		.nv.reservedSmem.cap,@object
	.size		.nv.reservedSmem.cap,0x4
